	.headerflags	@"EF_CUDA_TEXMODE_UNIFIED EF_CUDA_64BIT_ADDRESS EF_CUDA_ACCELERATORS EF_CUDA_SM90 EF_CUDA_VIRTUAL_SM(EF_CUDA_SM90)"
	.elftype	@"ET_EXEC"


//--------------------- .nv.info                  --------------------------
	.section	.nv.info,"",@"SHT_CUDA_INFO"
	.align	4


	//----- nvinfo : EIATTR_REGCOUNT
	.align		4
        /*0000*/ 	.byte	0x04, 0x2f
        /*0002*/ 	.short	(.L_3 - .L_2)
	.align		4
.L_2:
        /*0004*/ 	.word	index@(triton_poi_fused__native_batch_norm_legit_no_training_relu_9)
        /*0008*/ 	.word	0x00000012


	//----- nvinfo : EIATTR_MIN_STACK_SIZE
	.align		4
.L_3:
        /*000c*/ 	.byte	0x04, 0x12
        /*000e*/ 	.short	(.L_5 - .L_4)
	.align		4
.L_4:
        /*0010*/ 	.word	index@(triton_poi_fused__native_batch_norm_legit_no_training_relu_9)
        /*0014*/ 	.word	0x00000000


	//----- nvinfo : EIATTR_FRAME_SIZE
	.align		4
.L_5:
        /*0018*/ 	.byte	0x04, 0x11
        /*001a*/ 	.short	(.L_7 - .L_6)
	.align		4
.L_6:
        /*001c*/ 	.word	index@(triton_poi_fused__native_batch_norm_legit_no_training_relu_9)
        /*0020*/ 	.word	0x00000000


	//----- nvinfo : EIATTR_MIN_STACK_SIZE
	.align		4
.L_7:
        /*0024*/ 	.byte	0x04, 0x12
        /*0026*/ 	.short	(.L_9 - .L_8)
	.align		4
.L_8:
        /*0028*/ 	.word	index@(triton_poi_fused__native_batch_norm_legit_no_training_relu_9)
        /*002c*/ 	.word	0x00000000
.L_9:


//--------------------- .nv.info.triton_poi_fused__native_batch_norm_legit_no_training_relu_9 --------------------------
	.section	.nv.info.triton_poi_fused__native_batch_norm_legit_no_training_relu_9,"",@"SHT_CUDA_INFO"
	.sectionflags	@""
	.align	4


	//----- nvinfo : EIATTR_CUDA_API_VERSION
	.align		4
        /*0000*/ 	.byte	0x04, 0x37
        /*0002*/ 	.short	(.L_11 - .L_10)
.L_10:
        /*0004*/ 	.word	0x0000007c


	//----- nvinfo : EIATTR_KPARAM_INFO
	.align		4
.L_11:
        /*0008*/ 	.byte	0x04, 0x17
        /*000a*/ 	.short	(.L_13 - .L_12)
.L_12:
        /*000c*/ 	.word	0x00000000
        /*0010*/ 	.short	0x0006
        /*0012*/ 	.short	0x0030
        /*0014*/ 	.byte	0x00, 0xf0, 0x11, 0x00


	//----- nvinfo : EIATTR_KPARAM_INFO
	.align		4
.L_13:
        /*0018*/ 	.byte	0x04, 0x17
        /*001a*/ 	.short	(.L_15 - .L_14)
.L_14:
        /*001c*/ 	.word	0x00000000
        /*0020*/ 	.short	0x0005
        /*0022*/ 	.short	0x0028
        /*0024*/ 	.byte	0x00, 0xf4, 0x21, 0x00


	//----- nvinfo : EIATTR_KPARAM_INFO
	.align		4
.L_15:
        /*0028*/ 	.byte	0x04, 0x17
        /*002a*/ 	.short	(.L_17 - .L_16)
.L_16:
        /*002c*/ 	.word	0x00000000
        /*0030*/ 	.short	0x0004
        /*0032*/ 	.short	0x0020
        /*0034*/ 	.byte	0x00, 0xf4, 0x21, 0x00


	//----- nvinfo : EIATTR_KPARAM_INFO
	.align		4
.L_17:
        /*0038*/ 	.byte	0x04, 0x17
        /*003a*/ 	.short	(.L_19 - .L_18)
.L_18:
        /*003c*/ 	.word	0x00000000
        /*0040*/ 	.short	0x0003
        /*0042*/ 	.short	0x0018
        /*0044*/ 	.byte	0x00, 0xf4, 0x21, 0x00


	//----- nvinfo : EIATTR_KPARAM_INFO
	.align		4
.L_19:
        /*0048*/ 	.byte	0x04, 0x17
        /*004a*/ 	.short	(.L_21 - .L_20)
.L_20:
        /*004c*/ 	.word	0x00000000
        /*0050*/ 	.short	0x0002
        /*0052*/ 	.short	0x0010
        /*0054*/ 	.byte	0x00, 0xf4, 0x21, 0x00


	//----- nvinfo : EIATTR_KPARAM_INFO
	.align		4
.L_21:
        /*0058*/ 	.byte	0x04, 0x17
        /*005a*/ 	.short	(.L_23 - .L_22)
.L_22:
        /*005c*/ 	.word	0x00000000
        /*0060*/ 	.short	0x0001
        /*0062*/ 	.short	0x0008
        /*0064*/ 	.byte	0x00, 0xf4, 0x21, 0x00


	//----- nvinfo : EIATTR_KPARAM_INFO
	.align		4
.L_23:
        /*0068*/ 	.byte	0x04, 0x17
        /*006a*/ 	.short	(.L_25 - .L_24)
.L_24:
        /*006c*/ 	.word	0x00000000
        /*0070*/ 	.short	0x0000
        /*0072*/ 	.short	0x0000
        /*0074*/ 	.byte	0x00, 0xf4, 0x21, 0x00


	//----- nvinfo : EIATTR_SPARSE_MMA_MASK
	.align		4
.L_25:
        /*0078*/ 	.byte	0x03, 0x50
        /*007a*/ 	.short	0x0000


	//----- nvinfo : EIATTR_MAXREG_COUNT
	.align		4
        /*007c*/ 	.byte	0x03, 0x1b
        /*007e*/ 	.short	0x00ff


	//----- nvinfo : EIATTR_EXIT_INSTR_OFFSETS
	.align		4
        /*0080*/ 	.byte	0x04, 0x1c
        /*0082*/ 	.short	(.L_27 - .L_26)


	//   ....[0]....
.L_26:
        /*0084*/ 	.word	0x00000300


	//   ....[1]....
        /*0088*/ 	.word	0x00000320


	//----- nvinfo : EIATTR_REQNTID
	.align		4
.L_27:
        /*008c*/ 	.byte	0x04, 0x10
        /*008e*/ 	.short	(.L_29 - .L_28)
.L_28:
        /*0090*/ 	.word	0x00000080
        /*0094*/ 	.word	0x00000001
        /*0098*/ 	.word	0x00000001


	//----- nvinfo : EIATTR_CBANK_PARAM_SIZE
	.align		4
.L_29:
        /*009c*/ 	.byte	0x03, 0x19
        /*009e*/ 	.short	0x0034


	//----- nvinfo : EIATTR_PARAM_CBANK
	.align		4
        /*00a0*/ 	.byte	0x04, 0x0a
        /*00a2*/ 	.short	(.L_31 - .L_30)
	.align		4
.L_30:
        /*00a4*/ 	.word	index@(.nv.constant0.triton_poi_fused__native_batch_norm_legit_no_training_relu_9)
        /*00a8*/ 	.short	0x0210
        /*00aa*/ 	.short	0x0034


	//----- nvinfo : EIATTR_SW_WAR
	.align		4
.L_31:
        /*00ac*/ 	.byte	0x04, 0x36
        /*00ae*/ 	.short	(.L_33 - .L_32)
.L_32:
        /*00b0*/ 	.word	0x00000008
.L_33:


//--------------------- .nv.callgraph             --------------------------
	.section	.nv.callgraph,"",@"SHT_CUDA_CALLGRAPH"
	.align	4
	.sectionentsize	8
	.align		4
        /*0000*/ 	.word	0x00000000
	.align		4
        /*0004*/ 	.word	0xffffffff
	.align		4
        /*0008*/ 	.word	0x00000000
	.align		4
        /*000c*/ 	.word	0xfffffffe
	.align		4
        /*0010*/ 	.word	0x00000000
	.align		4
        /*0014*/ 	.word	0xfffffffd
	.align		4
        /*0018*/ 	.word	0x00000000
	.align		4
        /*001c*/ 	.word	0xfffffffc


//--------------------- .nv.constant4             --------------------------
	.section	.nv.constant4,"a",@progbits
	.align	8
	.align		8
.nv.constant4:
        /*0000*/ 	.dword	_$_str
	.align		8
        /*0008*/ 	.dword	_$_str_$_2


//--------------------- .text.triton_poi_fused__native_batch_norm_legit_no_training_relu_9 --------------------------
	.section	.text.triton_poi_fused__native_batch_norm_legit_no_training_relu_9,"ax",@progbits
	.align	128
        .global         triton_poi_fused__native_batch_norm_legit_no_training_relu_9
        .type           triton_poi_fused__native_batch_norm_legit_no_training_relu_9,@function
        .size           triton_poi_fused__native_batch_norm_legit_no_training_relu_9,(.L_x_1 - triton_poi_fused__native_batch_norm_legit_no_training_relu_9)
        .other          triton_poi_fused__native_batch_norm_legit_no_training_relu_9,@"STO_CUDA_ENTRY STV_DEFAULT"
triton_poi_fused__native_batch_norm_legit_no_training_relu_9:
.text.triton_poi_fused__native_batch_norm_legit_no_training_relu_9:
[----:B------:R-:W0:Y:S01]  /*0000*/  LDC R1, c[0x0][0x28] ;  /* 0x00000a00ff017b82 */ /* 0x000e220000000800 */
[----:B------:R-:W1:Y:S07]  /*0010*/  S2R R0, SR_TID.X ;  /* 0x0000000000007919 */ /* 0x000e6e0000002100 */
[----:B------:R-:W2:Y:S01]  /*0020*/  LDC.64 R8, c[0x0][0x220] ;  /* 0x00008800ff087b82 */ /* 0x000ea20000000a00 */
[----:B------:R-:W-:Y:S01]  /*0030*/  HFMA2.MMA R14, -RZ, RZ, 0, 0 ;  /* 0x00000000ff0e7435 */ /* 0x000fe200000001ff */
[----:B------:R-:W-:Y:S01]  /*0040*/  ULDC.64 UR4, c[0x0][0x208] ;  /* 0x0000820000047ab9 */ /* 0x000fe20000000a00 */
[----:B------:R-:W3:Y:S05]  /*0050*/  S2R R3, SR_CTAID.X ;  /* 0x0000000000037919 */ /* 0x000eea0000002500 */
[----:B------:R-:W4:Y:S08]  /*0060*/  LDC.64 R4, c[0x0][0x210] ;  /* 0x00008400ff047b82 */ /* 0x000f300000000a00 */
[----:B------:R-:W5:Y:S08]  /*0070*/  LDC.64 R6, c[0x0][0x218] ;  /* 0x00008600ff067b82 */ /* 0x000f700000000a00 */
[----:B------:R-:W5:Y:S01]  /*0080*/  LDC.64 R10, c[0x0][0x228] ;  /* 0x00008a00ff0a7b82 */ /* 0x000f620000000a00 */
[----:B-1----:R-:W-:-:S07]  /*0090*/  LOP3.LUT R0, R0, 0x7f, RZ, 0xc0, !PT ;  /* 0x0000007f00007812 */ /* 0x002fce00078ec0ff */
[----:B------:R-:W1:Y:S01]  /*00a0*/  LDC.64 R12, c[0x0][0x230] ;  /* 0x00008c00ff0c7b82 */ /* 0x000e620000000a00 */
[----:B---3--:R-:W-:Y:S02]  /*00b0*/  SHF.R.S32.HI R2, RZ, 0x18, R3 ;  /* 0x00000018ff027819 */ /* 0x008fe40000011403 */
[----:B------:R-:W-:Y:S02]  /*00c0*/  LEA R0, R3, R0, 0x7 ;  /* 0x0000000003007211 */ /* 0x000fe400078e38ff */
[----:B------:R-:W-:Y:S02]  /*00d0*/  SGXT R3, R2, 0x1 ;  /* 0x000000010203781a */ /* 0x000fe40000000200 */
[----:B------:R-:W-:Y:S02]  /*00e0*/  ISETP.GE.AND P0, PT, R0, 0x80, PT ;  /* 0x000000800000780c */ /* 0x000fe40003f06270 */
[----:B------:R-:W-:-:S04]  /*00f0*/  LEA.HI R3, R3, R0, RZ, 0x5 ;  /* 0x0000000003037211 */ /* 0x000fc800078f28ff */
[----:B------:R-:W-:-:S04]  /*0100*/  LOP3.LUT R3, R3, 0xffffffe0, RZ, 0xc0, !PT ;  /* 0xffffffe003037812 */ /* 0x000fc800078ec0ff */
[----:B------:R-:W-:-:S05]  /*0110*/  IADD3 R15, R0, -R3, RZ ;  /* 0x80000003000f7210 */ /* 0x000fca0007ffe0ff */
[----:B--2---:R-:W-:-:S05]  /*0120*/  IMAD.WIDE R8, R15, 0x4, R8 ;  /* 0x000000040f087825 */ /* 0x004fca00078e0208 */
[----:B------:R2:W3:Y:S01]  /*0130*/  @!P0 LDG.E.EL R14, desc[UR4][R8.64] ;  /* 0x00000004080e8981 */ /* 0x0004e2000c2e1900 */
[----:B------:R-:W-:Y:S01]  /*0140*/  CS2R R2, SRZ ;  /* 0x0000000000027805 */ /* 0x000fe2000001ff00 */
[----:B----4-:R-:W-:-:S04]  /*0150*/  IMAD.WIDE R4, R0, 0x4, R4 ;  /* 0x0000000400047825 */ /* 0x010fc800078e0204 */
[C---:B-----5:R-:W-:Y:S01]  /*0160*/  IMAD.WIDE R6, R15.reuse, 0x4, R6 ;  /* 0x000000040f067825 */ /* 0x060fe200078e0206 */
[----:B------:R4:W5:Y:S03]  /*0170*/  @!P0 LDG.E R2, desc[UR4][R4.64] ;  /* 0x0000000404028981 */ /* 0x000966000c1e1900 */
[C---:B0-2---:R-:W-:Y:S01]  /*0180*/  IMAD.WIDE R8, R15.reuse, 0x4, R10 ;  /* 0x000000040f087825 */ /* 0x045fe200078e020a */
[----:B------:R0:W5:Y:S03]  /*0190*/  @!P0 LDG.E.EL R3, desc[UR4][R6.64] ;  /* 0x0000000406038981 */ /* 0x000166000c2e1900 */
[----:B-1----:R-:W-:Y:S01]  /*01a0*/  IMAD.WIDE R10, R15, 0x4, R12 ;  /* 0x000000040f0a7825 */ /* 0x002fe200078e020c */
[----:B------:R-:W-:Y:S01]  /*01b0*/  CS2R R12, SRZ ;  /* 0x00000000000c7805 */ /* 0x000fe2000001ff00 */
[----:B----4-:R-:W1:Y:S05]  /*01c0*/  LDC.64 R4, c[0x0][0x238] ;  /* 0x00008e00ff047b82 */ /* 0x010e6a0000000a00 */
[----:B------:R-:W2:Y:S04]  /*01d0*/  @!P0 LDG.E.EL R12, desc[UR4][R8.64] ;  /* 0x00000004080c8981 */ /* 0x000ea8000c2e1900 */
[----:B------:R-:W2:Y:S01]  /*01e0*/  @!P0 LDG.E.EL R13, desc[UR4][R10.64] ;  /* 0x000000040a0d8981 */ /* 0x000ea2000c2e1900 */
[----:B0-----:R-:W-:Y:S01]  /*01f0*/  MOV R6, 0x3e800000 ;  /* 0x3e80000000067802 */ /* 0x001fe20000000f00 */
[----:B---3--:R-:W-:-:S04]  /*0200*/  FADD R14, R14, 9.9999997473787516356e-06 ;  /* 0x3727c5ac0e0e7421 */ /* 0x008fc80000000000 */
[----:B------:R-:W0:Y:S01]  /*0210*/  MUFU.SQRT R15, R14 ;  /* 0x0000000e000f7308 */ /* 0x000e220000002000 */
[----:B-----5:R-:W-:Y:S01]  /*0220*/  FADD R2, -R3, R2 ;  /* 0x0000000203027221 */ /* 0x020fe20000000100 */
[C---:B0-----:R-:W-:Y:S02]  /*0230*/  FSETP.GT.AND P1, PT, R15.reuse, 8.50705917302346158658e+37, PT ;  /* 0x7e8000000f00780b */ /* 0x041fe40003f24000 */
[----:B------:R-:W-:Y:S02]  /*0240*/  FSETP.GEU.AND P2, PT, R15, 1.175494350822287508e-38, PT ;  /* 0x008000000f00780b */ /* 0x000fe40003f4e000 */
[----:B------:R-:W-:-:S09]  /*0250*/  FSEL R6, R6, 1, P1 ;  /* 0x3f80000006067808 */ /* 0x000fd20000800000 */
[----:B------:R-:W-:Y:S02]  /*0260*/  @P1 FMUL R15, R15, 0.25 ;  /* 0x3e8000000f0f1820 */ /* 0x000fe40000400000 */
[----:B------:R-:W-:Y:S02]  /*0270*/  @!P2 FMUL R6, R6, 16777216 ;  /* 0x4b8000000606a820 */ /* 0x000fe40000400000 */
[----:B------:R-:W-:-:S06]  /*0280*/  @!P2 FMUL R15, R15, 16777216 ;  /* 0x4b8000000f0fa820 */ /* 0x000fcc0000400000 */
[----:B------:R-:W0:Y:S02]  /*0290*/  MUFU.RCP R15, R15 ;  /* 0x0000000f000f7308 */ /* 0x000e240000001000 */
[----:B0-----:R-:W-:-:S04]  /*02a0*/  FMUL R3, R15, R6 ;  /* 0x000000060f037220 */ /* 0x001fc80000400000 */
[----:B------:R-:W-:-:S04]  /*02b0*/  FMUL R2, R2, R3 ;  /* 0x0000000302027220 */ /* 0x000fc80000400000 */
[----:B--2---:R-:W-:Y:S01]  /*02c0*/  FFMA R12, R2, R12, R13 ;  /* 0x0000000c020c7223 */ /* 0x004fe2000000000d */
[----:B-1----:R-:W-:-:S04]  /*02d0*/  IMAD.WIDE R2, R0, 0x4, R4 ;  /* 0x0000000400027825 */ /* 0x002fc800078e0204 */
[----:B------:R-:W-:-:S04]  /*02e0*/  FSETP.GEU.AND P1, PT, R12, RZ, PT ;  /* 0x000000ff0c00720b */ /* 0x000fc80003f2e000 */
[----:B------:R-:W-:Y:S01]  /*02f0*/  FSEL R5, R12, RZ, P1 ;  /* 0x000000ff0c057208 */ /* 0x000fe20000800000 */
[----:B------:R-:W-:Y:S08]  /*0300*/  @P0 EXIT ;  /* 0x000000000000094d */ /* 0x000ff00003800000 */
[----:B------:R-:W-:Y:S01]  /*0310*/  STG.E desc[UR4][R2.64], R5 ;  /* 0x0000000502007986 */ /* 0x000fe2000c101904 */
[----:B------:R-:W-:Y:S05]  /*0320*/  EXIT ;  /* 0x000000000000794d */ /* 0x000fea0003800000 */
.L_x_0:
[----:B------:R-:W-:-:S00]  /*0330*/  BRA `(.L_x_0) ;  /* 0xfffffffc00fc7947 */ /* 0x000fc0000383ffff */
[----:B------:R-:W-:-:S00]  /*0340*/  NOP ;  /* 0x0000000000007918 */ /* 0x000fc00000000000 */
        /* <DEDUP_REMOVED lines=11> */
.L_x_1:


//--------------------- .nv.global.init           --------------------------
	.section	.nv.global.init,"aw",@progbits
.nv.global.init:
	.type		_$_str,@object
	.size		_$_str,(_$_str_$_2 - _$_str)
_$_str:
        /*0000*/ 	.byte	0x5f, 0x5f, 0x43, 0x55, 0x44, 0x41, 0x5f, 0x46, 0x54, 0x5a, 0x00
	.type		_$_str_$_2,@object
	.size		_$_str_$_2,(.L_1 - _$_str_$_2)
_$_str_$_2:
        /*000b*/ 	.byte	0x5f, 0x5f, 0x43, 0x55, 0x44, 0x41, 0x5f, 0x50, 0x52, 0x45, 0x43, 0x5f, 0x53, 0x51, 0x52, 0x54
        /*001b*/ 	.byte	0x00
.L_1:


//--------------------- .nv.constant0.triton_poi_fused__native_batch_norm_legit_no_training_relu_9 --------------------------
	.section	.nv.constant0.triton_poi_fused__native_batch_norm_legit_no_training_relu_9,"a",@progbits
	.sectionflags	@""
	.align	4
.nv.constant0.triton_poi_fused__native_batch_norm_legit_no_training_relu_9:
	.zero		580
